//
// Generated by NVIDIA NVVM Compiler
//
// Compiler Build ID: CL-36424714
// Cuda compilation tools, release 13.0, V13.0.88
// Based on NVVM 20.0.0
//

.version 9.0
.target sm_100
.address_size 64

	// .globl	_Z7s_matchPKcS0_
.extern .func  (.param .b32 func_retval0) vprintf
(
	.param .b64 vprintf_param_0,
	.param .b64 vprintf_param_1
)
;
.global .align 1 .b8 $str[26] = {109, 97, 116, 99, 104, 101, 100, 58, 32, 112, 111, 115, 32, 37, 100, 32, 40, 97, 116, 32, 101, 110, 100, 41, 10};
.global .align 1 .b8 $str$1[17] = {109, 97, 116, 99, 104, 101, 100, 58, 32, 112, 111, 115, 32, 37, 100, 10};

.visible .entry _Z7s_matchPKcS0_(
	.param .u64 .ptr .align 1 _Z7s_matchPKcS0__param_0,
	.param .u64 .ptr .align 1 _Z7s_matchPKcS0__param_1
)
{
	.local .align 8 .b8 	__local_depot0[8];
	.reg .b64 	%SP;
	.reg .b64 	%SPL;
	.reg .pred 	%p<5>;
	.reg .b16 	%rs<12>;
	.reg .b32 	%r<9>;
	.reg .b64 	%rd<21>;

	mov.u64 	%SPL, __local_depot0;
	cvta.local.u64 	%SP, %SPL;
	ld.param.u64 	%rd9, [_Z7s_matchPKcS0__param_0];
	ld.param.u64 	%rd8, [_Z7s_matchPKcS0__param_1];
	cvta.to.global.u64 	%rd10, %rd9;
	add.u64 	%rd11, %SP, 0;
	add.u64 	%rd1, %SPL, 0;
	mov.u32 	%r2, %tid.x;
	mov.u32 	%r3, %ctaid.x;
	mov.u32 	%r4, %ntid.x;
	mad.lo.s32 	%r1, %r3, %r4, %r2;
	cvt.s64.s32 	%rd12, %r1;
	add.s64 	%rd20, %rd10, %rd12;
	ld.global.u8 	%rs5, [%rd20];
	setp.eq.s16 	%p1, %rs5, 0;
	@%p1 bra 	$L__BB0_7;
	cvta.to.global.u64 	%rd19, %rd8;
	mov.b16 	%rs10, 0;
	mov.u16 	%rs11, %rs10;
$L__BB0_2:
	and.b16  	%rs7, %rs10, 255;
	and.b16  	%rs8, %rs11, 255;
	setp.ne.s16 	%p2, %rs8, %rs7;
	@%p2 bra 	$L__BB0_7;
	add.s64 	%rd6, %rd20, 1;
	ld.global.u8 	%rs11, [%rd20];
	add.s64 	%rd7, %rd19, 1;
	ld.global.u8 	%rs10, [%rd19];
	setp.ne.s16 	%p3, %rs10, 0;
	mov.u64 	%rd19, %rd7;
	mov.u64 	%rd20, %rd6;
	@%p3 bra 	$L__BB0_2;
	setp.ne.s16 	%p4, %rs11, 0;
	@%p4 bra 	$L__BB0_6;
	st.local.u32 	[%rd1], %r1;
	mov.u64 	%rd16, $str;
	cvta.global.u64 	%rd17, %rd16;
	{ // callseq 1, 0
	.param .b64 param0;
	st.param.b64 	[param0], %rd17;
	.param .b64 param1;
	st.param.b64 	[param1], %rd11;
	.param .b32 retval0;
	call.uni (retval0), 
	vprintf, 
	(
	param0, 
	param1
	);
	ld.param.b32 	%r7, [retval0];
	} // callseq 1
	bra.uni 	$L__BB0_7;
$L__BB0_6:
	st.local.u32 	[%rd1], %r1;
	mov.u64 	%rd13, $str$1;
	cvta.global.u64 	%rd14, %rd13;
	{ // callseq 0, 0
	.param .b64 param0;
	st.param.b64 	[param0], %rd14;
	.param .b64 param1;
	st.param.b64 	[param1], %rd11;
	.param .b32 retval0;
	call.uni (retval0), 
	vprintf, 
	(
	param0, 
	param1
	);
	ld.param.b32 	%r5, [retval0];
	} // callseq 0
$L__BB0_7:
	ret;

}


// ===== COMPILED SASS (sm_100) =====

	.target	sm_100

	.elftype	@"ET_EXEC"


//--------------------- .note.nv.tkinfo           --------------------------
	.section	.note.nv.tkinfo,"",@"SHT_NOTE"
	.sectionflags	@"SHF_NOTE_NV_TKINFO"
	.tkinfo
        /*0018*/ 	.word	0x00000002
        /*0030*/ 	.string	""
        /*0030*/ 	.string	"ptxas"
        /*0030*/ 	.string	"Cuda compilation tools, release 13.0, V13.0.88"
        /*0030*/ 	.string	"Build cuda_13.0.r13.0/compiler.36424714_0"
        /*0030*/ 	.string	"-arch sm_100 -m 64 "



//--------------------- .note.nv.cuinfo           --------------------------
	.section	.note.nv.cuinfo,"",@"SHT_NOTE"
	.sectionflags	@"SHF_NOTE_NV_CUINFO"
        /*0018*/ 	.short	0x0002
        /*001a*/ 	.short	0x0064
        /*001c*/ 	.short	0x0082
	.zero		2


//--------------------- .nv.info                  --------------------------
	.section	.nv.info,"",@"SHT_CUDA_INFO"
	.align	4


	//----- nvinfo : EIATTR_REGCOUNT
	.align		4
        /*0000*/ 	.byte	0x04, 0x2f
        /*0002*/ 	.short	(.L_3 - .L_2)
	.align		4
.L_2:
        /*0004*/ 	.word	index@(_Z7s_matchPKcS0_)
        /*0008*/ 	.word	0x00000018


	//----- nvinfo : EIATTR_FRAME_SIZE
	.align		4
.L_3:
        /*000c*/ 	.byte	0x04, 0x11
        /*000e*/ 	.short	(.L_5 - .L_4)
	.align		4
.L_4:
        /*0010*/ 	.word	index@(_Z7s_matchPKcS0_)
        /*0014*/ 	.word	0x00000008


	//----- nvinfo : EIATTR_MIN_STACK_SIZE
	.align		4
.L_5:
        /*0018*/ 	.byte	0x04, 0x12
        /*001a*/ 	.short	(.L_7 - .L_6)
	.align		4
.L_6:
        /*001c*/ 	.word	index@(_Z7s_matchPKcS0_)
        /*0020*/ 	.word	0x00000008
.L_7:


//--------------------- .nv.compat                --------------------------
	.section	.nv.compat,"",@"SHT_CUDA_COMPAT_INFO"
	.align	4
        /*0000*/ 	.byte	0x02, 0x09, 0x00, 0x00, 0x02, 0x02, 0x01, 0x00, 0x02, 0x05, 0x05, 0x00, 0x03, 0x07, 0x01, 0x01
        /*0010*/ 	.byte	0x02, 0x03, 0x00, 0x00, 0x02, 0x06, 0x01, 0x00, 0x04, 0x0b, 0x08, 0x00, 0x09, 0x00, 0x00, 0x00
        /*0020*/ 	.byte	0x00, 0x00, 0x00, 0x00


//--------------------- .nv.info._Z7s_matchPKcS0_ --------------------------
	.section	.nv.info._Z7s_matchPKcS0_,"",@"SHT_CUDA_INFO"
	.sectionflags	@""
	.align	4


	//----- nvinfo : EIATTR_CUDA_API_VERSION
	.align		4
        /*0000*/ 	.byte	0x04, 0x37
        /*0002*/ 	.short	(.L_9 - .L_8)
.L_8:
        /*0004*/ 	.word	0x00000082


	//----- nvinfo : EIATTR_KPARAM_INFO
	.align		4
.L_9:
        /*0008*/ 	.byte	0x04, 0x17
        /*000a*/ 	.short	(.L_11 - .L_10)
.L_10:
        /*000c*/ 	.word	0x00000000
        /*0010*/ 	.short	0x0001
        /*0012*/ 	.short	0x0008
        /*0014*/ 	.byte	0x00, 0xf5, 0x21, 0x00


	//----- nvinfo : EIATTR_KPARAM_INFO
	.align		4
.L_11:
        /*0018*/ 	.byte	0x04, 0x17
        /*001a*/ 	.short	(.L_13 - .L_12)
.L_12:
        /*001c*/ 	.word	0x00000000
        /*0020*/ 	.short	0x0000
        /*0022*/ 	.short	0x0000
        /*0024*/ 	.byte	0x00, 0xf5, 0x21, 0x00


	//----- nvinfo : EIATTR_SPARSE_MMA_MASK
	.align		4
.L_13:
        /*0028*/ 	.byte	0x03, 0x50
        /*002a*/ 	.short	0x0000


	//----- nvinfo : EIATTR_MAXREG_COUNT
	.align		4
        /*002c*/ 	.byte	0x03, 0x1b
        /*002e*/ 	.short	0x00ff


	//----- nvinfo : EIATTR_EXTERNS
	.align		4
        /*0030*/ 	.byte	0x04, 0x0f
        /*0032*/ 	.short	(.L_15 - .L_14)


	//   ....[0]....
	.align		4
.L_14:
        /*0034*/ 	.word	index@(vprintf)


	//----- nvinfo : EIATTR_MERCURY_ISA_VERSION
	.align		4
.L_15:
        /*0038*/ 	.byte	0x03, 0x5f
        /*003a*/ 	.short	0x0101


	//----- nvinfo : EIATTR_VRC_CTA_INIT_COUNT
	.align		4
        /*003c*/ 	.byte	0x02, 0x4a
	.zero		1
	.zero		1


	//----- nvinfo : EIATTR_SYSCALL_OFFSETS
	.align		4
        /*0040*/ 	.byte	0x04, 0x46
        /*0042*/ 	.short	(.L_17 - .L_16)


	//   ....[0]....
.L_16:
        /*0044*/ 	.word	0x00000300


	//   ....[1]....
        /*0048*/ 	.word	0x00000390


	//----- nvinfo : EIATTR_EXIT_INSTR_OFFSETS
	.align		4
.L_17:
        /*004c*/ 	.byte	0x04, 0x1c
        /*004e*/ 	.short	(.L_19 - .L_18)


	//   ....[0]....
.L_18:
        /*0050*/ 	.word	0x00000100


	//   ....[1]....
        /*0054*/ 	.word	0x00000190


	//   ....[2]....
        /*0058*/ 	.word	0x00000310


	//   ....[3]....
        /*005c*/ 	.word	0x000003a0


	//----- nvinfo : EIATTR_CRS_STACK_SIZE
	.align		4
.L_19:
        /*0060*/ 	.byte	0x04, 0x1e
        /*0062*/ 	.short	(.L_21 - .L_20)
.L_20:
        /*0064*/ 	.word	0x00000000


	//----- nvinfo : EIATTR_CBANK_PARAM_SIZE
	.align		4
.L_21:
        /*0068*/ 	.byte	0x03, 0x19
        /*006a*/ 	.short	0x0010


	//----- nvinfo : EIATTR_PARAM_CBANK
	.align		4
        /*006c*/ 	.byte	0x04, 0x0a
        /*006e*/ 	.short	(.L_23 - .L_22)
	.align		4
.L_22:
        /*0070*/ 	.word	index@(.nv.constant0._Z7s_matchPKcS0_)
        /*0074*/ 	.short	0x0380
        /*0076*/ 	.short	0x0010


	//----- nvinfo : EIATTR_SW_WAR
	.align		4
.L_23:
        /*0078*/ 	.byte	0x04, 0x36
        /*007a*/ 	.short	(.L_25 - .L_24)
.L_24:
        /*007c*/ 	.word	0x00000008
.L_25:


//--------------------- .nv.callgraph             --------------------------
	.section	.nv.callgraph,"",@"SHT_CUDA_CALLGRAPH"
	.align	4
	.sectionentsize	8
	.align		4
        /*0000*/ 	.word	0x00000000
	.align		4
        /*0004*/ 	.word	0xffffffff
	.align		4
        /*0008*/ 	.word	index@(_Z7s_matchPKcS0_)
	.align		4
        /*000c*/ 	.word	index@(vprintf)
	.align		4
        /*0010*/ 	.word	0x00000000
	.align		4
        /*0014*/ 	.word	0xfffffffe
	.align		4
        /*0018*/ 	.word	0x00000000
	.align		4
        /*001c*/ 	.word	0xfffffffd
	.align		4
        /*0020*/ 	.word	0x00000000
	.align		4
        /*0024*/ 	.word	0xfffffffc


//--------------------- .nv.constant4             --------------------------
	.section	.nv.constant4,"a",@progbits
	.align	8
	.align		8
.nv.constant4:
        /*0000*/ 	.dword	vprintf
	.align		8
        /*0008*/ 	.dword	$str
	.align		8
        /*0010*/ 	.dword	$str$1


//--------------------- .text._Z7s_matchPKcS0_    --------------------------
	.section	.text._Z7s_matchPKcS0_,"ax",@progbits
	.align	128
        .global         _Z7s_matchPKcS0_
        .type           _Z7s_matchPKcS0_,@function
        .size           _Z7s_matchPKcS0_,(.L_x_5 - _Z7s_matchPKcS0_)
        .other          _Z7s_matchPKcS0_,@"STO_CUDA_ENTRY STV_DEFAULT"
_Z7s_matchPKcS0_:
.text._Z7s_matchPKcS0_:
[----:B------:R-:W0:Y:S01]  /*0000*/  LDC R1, c[0x0][0x37c] ;  /* 0x0000df00ff017b82 */ /* 0x000e220000000800 */
[----:B------:R-:W1:Y:S01]  /*0010*/  S2R R0, SR_TID.X ;  /* 0x0000000000007919 */ /* 0x000e620000002100 */
[----:B------:R-:W2:Y:S06]  /*0020*/  LDCU UR5, c[0x0][0x2fc] ;  /* 0x00005f80ff0577ac */ /* 0x000eac0008000800 */
[----:B------:R-:W1:Y:S01]  /*0030*/  S2UR UR4, SR_CTAID.X ;  /* 0x00000000000479c3 */ /* 0x000e620000002500 */
[----:B0-----:R-:W-:Y:S01]  /*0040*/  VIADD R1, R1, 0xfffffff8 ;  /* 0xfffffff801017836 */ /* 0x001fe20000000000 */
[----:B------:R-:W0:Y:S01]  /*0050*/  LDCU.64 UR8, c[0x0][0x380] ;  /* 0x00007000ff0877ac */ /* 0x000e220008000a00 */
[----:B------:R-:W3:Y:S05]  /*0060*/  LDCU.64 UR6, c[0x0][0x358] ;  /* 0x00006b00ff0677ac */ /* 0x000eea0008000a00 */
[----:B------:R-:W1:Y:S02]  /*0070*/  LDC R3, c[0x0][0x360] ;  /* 0x0000d800ff037b82 */ /* 0x000e640000000800 */
[----:B-1----:R-:W-:-:S05]  /*0080*/  IMAD R0, R3, UR4, R0 ;  /* 0x0000000403007c24 */ /* 0x002fca000f8e0200 */
[----:B0-----:R-:W-:-:S04]  /*0090*/  IADD3 R2, P0, PT, R0, UR8, RZ ;  /* 0x0000000800027c10 */ /* 0x001fc8000ff1e0ff */
[----:B------:R-:W-:-:S05]  /*00a0*/  LEA.HI.X.SX32 R3, R0, UR9, 0x1, P0 ;  /* 0x0000000900037c11 */ /* 0x000fca00080f0eff */
[----:B---3--:R-:W3:Y:S01]  /*00b0*/  LDG.E.U8 R4, desc[UR6][R2.64] ;  /* 0x0000000602047981 */ /* 0x008ee2000c1e1100 */
[----:B------:R-:W0:Y:S02]  /*00c0*/  LDCU UR4, c[0x0][0x2f8] ;  /* 0x00005f00ff0477ac */ /* 0x000e240008000800 */
[----:B0-----:R-:W-:-:S05]  /*00d0*/  IADD3 R6, P1, PT, R1, UR4, RZ ;  /* 0x0000000401067c10 */ /* 0x001fca000ff3e0ff */
[----:B--2---:R-:W-:Y:S01]  /*00e0*/  IMAD.X R7, RZ, RZ, UR5, P1 ;  /* 0x00000005ff077e24 */ /* 0x004fe200088e06ff */
[----:B---3--:R-:W-:-:S13]  /*00f0*/  ISETP.NE.AND P0, PT, R4, RZ, PT ;  /* 0x000000ff0400720c */ /* 0x008fda0003f05270 */
[----:B------:R-:W-:Y:S05]  /*0100*/  @!P0 EXIT ;  /* 0x000000000000894d */ /* 0x000fea0003800000 */
[----:B------:R-:W-:Y:S01]  /*0110*/  IMAD.MOV.U32 R8, RZ, RZ, R2 ;  /* 0x000000ffff087224 */ /* 0x000fe200078e0002 */
[----:B------:R-:W-:Y:S01]  /*0120*/  PRMT R4, RZ, 0x7610, R4 ;  /* 0x00007610ff047816 */ /* 0x000fe20000000004 */
[----:B------:R-:W-:Y:S01]  /*0130*/  IMAD.MOV.U32 R9, RZ, RZ, R3 ;  /* 0x000000ffff097224 */ /* 0x000fe200078e0003 */
[----:B------:R-:W-:Y:S01]  /*0140*/  PRMT R5, RZ, 0x7610, R5 ;  /* 0x00007610ff057816 */ /* 0x000fe20000000005 */
[----:B------:R-:W0:Y:S06]  /*0150*/  LDCU.64 UR4, c[0x0][0x388] ;  /* 0x00007100ff0477ac */ /* 0x000e2c0008000a00 */
.L_x_0:
[----:B------:R-:W-:Y:S02]  /*0160*/  LOP3.LUT R4, R4, 0xff, RZ, 0xc0, !PT ;  /* 0x000000ff04047812 */ /* 0x000fe400078ec0ff */
[----:B-----5:R-:W-:-:S04]  /*0170*/  LOP3.LUT R5, R5, 0xff, RZ, 0xc0, !PT ;  /* 0x000000ff05057812 */ /* 0x020fc800078ec0ff */
[----:B------:R-:W-:-:S13]  /*0180*/  ISETP.NE.AND P0, PT, R5, R4, PT ;  /* 0x000000040500720c */ /* 0x000fda0003f05270 */
[----:B0-----:R-:W-:Y:S05]  /*0190*/  @P0 EXIT ;  /* 0x000000000000094d */ /* 0x001fea0003800000 */
[----:B------:R-:W-:Y:S02]  /*01a0*/  IMAD.U32 R2, RZ, RZ, UR4 ;  /* 0x00000004ff027e24 */ /* 0x000fe4000f8e00ff */
[----:B------:R-:W-:-:S05]  /*01b0*/  IMAD.U32 R3, RZ, RZ, UR5 ;  /* 0x00000005ff037e24 */ /* 0x000fca000f8e00ff */
[----:B------:R0:W2:Y:S02]  /*01c0*/  LDG.E.U8 R4, desc[UR6][R2.64] ;  /* 0x0000000602047981 */ /* 0x0000a4000c1e1100 */
[----:B0-----:R-:W-:Y:S02]  /*01d0*/  IMAD.MOV.U32 R2, RZ, RZ, R8 ;  /* 0x000000ffff027224 */ /* 0x001fe400078e0008 */
[----:B------:R-:W-:-:S05]  /*01e0*/  IMAD.MOV.U32 R3, RZ, RZ, R9 ;  /* 0x000000ffff037224 */ /* 0x000fca00078e0009 */
[----:B------:R1:W5:Y:S01]  /*01f0*/  LDG.E.U8 R5, desc[UR6][R2.64] ;  /* 0x0000000602057981 */ /* 0x000362000c1e1100 */
[----:B------:R-:W-:Y:S01]  /*0200*/  UIADD3 UR4, UP0, UPT, UR4, 0x1, URZ ;  /* 0x0000000104047890 */ /* 0x000fe2000ff1e0ff */
[----:B------:R-:W-:-:S03]  /*0210*/  IADD3 R8, P1, PT, R8, 0x1, RZ ;  /* 0x0000000108087810 */ /* 0x000fc60007f3e0ff */
[----:B------:R-:W-:Y:S02]  /*0220*/  UIADD3.X UR5, UPT, UPT, URZ, UR5, URZ, UP0, !UPT ;  /* 0x00000005ff057290 */ /* 0x000fe400087fe4ff */
[----:B------:R-:W-:Y:S01]  /*0230*/  IMAD.X R9, RZ, RZ, R9, P1 ;  /* 0x000000ffff097224 */ /* 0x000fe200008e0609 */
[----:B--2---:R-:W-:-:S13]  /*0240*/  ISETP.NE.AND P0, PT, R4, RZ, PT ;  /* 0x000000ff0400720c */ /* 0x004fda0003f05270 */
[----:B-1----:R-:W-:Y:S05]  /*0250*/  @P0 BRA `(.L_x_0) ;  /* 0xfffffffc00c00947 */ /* 0x002fea000383ffff */
[----:B-----5:R-:W-:-:S04]  /*0260*/  PRMT R2, R5, 0x9910, RZ ;  /* 0x0000991005027816 */ /* 0x020fc800000000ff */
[----:B------:R-:W-:-:S13]  /*0270*/  ISETP.NE.AND P0, PT, R2, RZ, PT ;  /* 0x000000ff0200720c */ /* 0x000fda0003f05270 */
[----:B------:R-:W-:Y:S05]  /*0280*/  @P0 BRA `(.L_x_1) ;  /* 0x0000000000240947 */ /* 0x000fea0003800000 */
[----:B------:R-:W-:Y:S01]  /*0290*/  MOV R2, 0x0 ;  /* 0x0000000000027802 */ /* 0x000fe20000000f00 */
[----:B------:R0:W-:Y:S01]  /*02a0*/  STL [R1], R0 ;  /* 0x0000000001007387 */ /* 0x0001e20000100800 */
[----:B------:R-:W1:Y:S04]  /*02b0*/  LDCU.64 UR4, c[0x4][0x8] ;  /* 0x01000100ff0477ac */ /* 0x000e680008000a00 */
[----:B------:R-:W2:Y:S01]  /*02c0*/  LDC.64 R2, c[0x4][R2] ;  /* 0x0100000002027b82 */ /* 0x000ea20000000a00 */
[----:B-1----:R-:W-:Y:S02]  /*02d0*/  IMAD.U32 R4, RZ, RZ, UR4 ;  /* 0x00000004ff047e24 */ /* 0x002fe4000f8e00ff */
[----:B0-----:R-:W-:-:S07]  /*02e0*/  IMAD.U32 R5, RZ, RZ, UR5 ;  /* 0x00000005ff057e24 */ /* 0x001fce000f8e00ff */
[----:B------:R-:W-:-:S07]  /*02f0*/  LEPC R20, `(.L_x_2) ;  /* 0x000000001014794e */ /* 0x000fce0000000000 */
[----:B--2---:R-:W-:Y:S05]  /*0300*/  CALL.ABS.NOINC R2 ;  /* 0x0000000002007343 */ /* 0x004fea0003c00000 */
.L_x_2:
[----:B------:R-:W-:Y:S05]  /*0310*/  EXIT ;  /* 0x000000000000794d */ /* 0x000fea0003800000 */
.L_x_1:
        /* <DEDUP_REMOVED lines=8> */
.L_x_3:
[----:B------:R-:W-:Y:S05]  /*03a0*/  EXIT ;  /* 0x000000000000794d */ /* 0x000fea0003800000 */
.L_x_4:
[----:B------:R-:W-:-:S00]  /*03b0*/  BRA `(.L_x_4) ;  /* 0xfffffffc00fc7947 */ /* 0x000fc0000383ffff */
[----:B------:R-:W-:-:S00]  /*03c0*/  NOP ;  /* 0x0000000000007918 */ /* 0x000fc00000000000 */
        /* <DEDUP_REMOVED lines=11> */
.L_x_5:


//--------------------- .nv.global.init           --------------------------
	.section	.nv.global.init,"aw",@progbits
.nv.global.init:
	.type		$str$1,@object
	.size		$str$1,($str - $str$1)
$str$1:
        /*0000*/ 	.byte	0x6d, 0x61, 0x74, 0x63, 0x68, 0x65, 0x64, 0x3a, 0x20, 0x70, 0x6f, 0x73, 0x20, 0x25, 0x64, 0x0a
        /*0010*/ 	.byte	0x00
	.type		$str,@object
	.size		$str,(.L_0 - $str)
$str:
        /*0011*/ 	.byte	0x6d, 0x61, 0x74, 0x63, 0x68, 0x65, 0x64, 0x3a, 0x20, 0x70, 0x6f, 0x73, 0x20, 0x25, 0x64, 0x20
        /*0021*/ 	.byte	0x28, 0x61, 0x74, 0x20, 0x65, 0x6e, 0x64, 0x29, 0x0a, 0x00
.L_0:


//--------------------- .nv.shared.reserved.0     --------------------------
	.section	.nv.shared.reserved.0,"aw",@nobits
	.weak		__nv_reservedSMEM_offset_0_alias
	.size		__nv_reservedSMEM_offset_0_alias, 0, 64
	.other		__nv_reservedSMEM_offset_0_alias,@"STO_CUDA_RESERVED_SHARED STV_DEFAULT"
__nv_reservedSMEM_offset_0_alias:
	.zero		0
	.zero		64


//--------------------- .nv.constant0._Z7s_matchPKcS0_ --------------------------
	.section	.nv.constant0._Z7s_matchPKcS0_,"a",@progbits
	.sectionflags	@""
	.align	4
.nv.constant0._Z7s_matchPKcS0_:
	.zero		912


//--------------------- SYMBOLS --------------------------

	.type		.nv.reservedSmem.offset0,@object
	.size		.nv.reservedSmem.offset0,0x4
	.type		vprintf,@function
